//
// Generated by NVIDIA NVVM Compiler
//
// Compiler Build ID: CL-36424714
// Cuda compilation tools, release 13.0, V13.0.88
// Based on NVVM 20.0.0
//

.version 9.0
.target sm_100
.address_size 64

	// .globl	_Z11multiMatrixPiS_S_i
// _ZZ11multiMatrixPiS_S_iE3s_a has been demoted
// _ZZ11multiMatrixPiS_S_iE3s_b has been demoted

.visible .entry _Z11multiMatrixPiS_S_i(
	.param .u64 .ptr .align 1 _Z11multiMatrixPiS_S_i_param_0,
	.param .u64 .ptr .align 1 _Z11multiMatrixPiS_S_i_param_1,
	.param .u64 .ptr .align 1 _Z11multiMatrixPiS_S_i_param_2,
	.param .u32 _Z11multiMatrixPiS_S_i_param_3
)
{
	.reg .pred 	%p<16>;
	.reg .b32 	%r<236>;
	.reg .b64 	%rd<19>;
	// demoted variable
	.shared .align 4 .b8 _ZZ11multiMatrixPiS_S_iE3s_a[1024];
	// demoted variable
	.shared .align 4 .b8 _ZZ11multiMatrixPiS_S_iE3s_b[1024];
	ld.param.u64 	%rd5, [_Z11multiMatrixPiS_S_i_param_0];
	ld.param.u64 	%rd6, [_Z11multiMatrixPiS_S_i_param_1];
	ld.param.u64 	%rd4, [_Z11multiMatrixPiS_S_i_param_2];
	ld.param.u32 	%r49, [_Z11multiMatrixPiS_S_i_param_3];
	cvta.to.global.u64 	%rd1, %rd6;
	cvta.to.global.u64 	%rd2, %rd5;
	mov.u32 	%r52, %tid.x;
	mov.u32 	%r53, %ntid.x;
	mov.u32 	%r54, %ctaid.x;
	mad.lo.s32 	%r1, %r53, %r54, %r52;
	mov.u32 	%r2, %tid.y;
	mov.u32 	%r55, %ntid.y;
	mov.u32 	%r56, %ctaid.y;
	mad.lo.s32 	%r57, %r55, %r56, %r2;
	mul.lo.s32 	%r3, %r49, %r57;
	mov.u32 	%r4, %nctaid.x;
	add.s32 	%r5, %r3, %r52;
	mul.lo.s32 	%r6, %r49, %r49;
	shl.b32 	%r58, %r2, 6;
	mov.u32 	%r59, _ZZ11multiMatrixPiS_S_iE3s_a;
	add.s32 	%r7, %r59, %r58;
	shl.b32 	%r60, %r52, 2;
	add.s32 	%r8, %r7, %r60;
	mov.u32 	%r61, _ZZ11multiMatrixPiS_S_iE3s_b;
	add.s32 	%r10, %r61, %r60;
	add.s32 	%r9, %r10, %r58;
	max.s32 	%r62, %r1, %r57;
	setp.lt.s32 	%p1, %r62, %r49;
	setp.eq.s32 	%p2, %r4, 1;
	mov.b32 	%r230, 0;
	mov.u32 	%r235, %r230;
	@%p2 bra 	$L__BB0_16;
	and.b32  	%r64, %r4, -2;
	neg.s32 	%r221, %r64;
	add.s32 	%r65, %r2, 16;
	mad.lo.s32 	%r219, %r49, %r65, %r1;
	shl.b32 	%r13, %r49, 5;
	mad.lo.s32 	%r218, %r2, %r49, %r1;
	mov.b32 	%r235, 0;
	not.pred 	%p5, %p1;
	mov.u32 	%r220, %r5;
$L__BB0_2:
	setp.ge.s32 	%p3, %r220, %r6;
	mul.wide.s32 	%rd7, %r220, 4;
	add.s64 	%rd3, %rd2, %rd7;
	mov.b32 	%r223, 0;
	@%p3 bra 	$L__BB0_4;
	ld.global.u32 	%r223, [%rd3];
$L__BB0_4:
	st.shared.u32 	[%r8], %r223;
	setp.ge.s32 	%p4, %r218, %r6;
	mov.b32 	%r224, 0;
	@%p4 bra 	$L__BB0_6;
	mul.wide.s32 	%rd8, %r218, 4;
	add.s64 	%rd9, %rd1, %rd8;
	ld.global.u32 	%r224, [%rd9];
$L__BB0_6:
	st.shared.u32 	[%r9], %r224;
	bar.sync 	0;
	@%p5 bra 	$L__BB0_8;
	ld.shared.u32 	%r68, [%r7];
	ld.shared.u32 	%r69, [%r10];
	mad.lo.s32 	%r70, %r69, %r68, %r235;
	ld.shared.u32 	%r71, [%r7+4];
	ld.shared.u32 	%r72, [%r10+64];
	mad.lo.s32 	%r73, %r72, %r71, %r70;
	ld.shared.u32 	%r74, [%r7+8];
	ld.shared.u32 	%r75, [%r10+128];
	mad.lo.s32 	%r76, %r75, %r74, %r73;
	ld.shared.u32 	%r77, [%r7+12];
	ld.shared.u32 	%r78, [%r10+192];
	mad.lo.s32 	%r79, %r78, %r77, %r76;
	ld.shared.u32 	%r80, [%r7+16];
	ld.shared.u32 	%r81, [%r10+256];
	mad.lo.s32 	%r82, %r81, %r80, %r79;
	ld.shared.u32 	%r83, [%r7+20];
	ld.shared.u32 	%r84, [%r10+320];
	mad.lo.s32 	%r85, %r84, %r83, %r82;
	ld.shared.u32 	%r86, [%r7+24];
	ld.shared.u32 	%r87, [%r10+384];
	mad.lo.s32 	%r88, %r87, %r86, %r85;
	ld.shared.u32 	%r89, [%r7+28];
	ld.shared.u32 	%r90, [%r10+448];
	mad.lo.s32 	%r91, %r90, %r89, %r88;
	ld.shared.u32 	%r92, [%r7+32];
	ld.shared.u32 	%r93, [%r10+512];
	mad.lo.s32 	%r94, %r93, %r92, %r91;
	ld.shared.u32 	%r95, [%r7+36];
	ld.shared.u32 	%r96, [%r10+576];
	mad.lo.s32 	%r97, %r96, %r95, %r94;
	ld.shared.u32 	%r98, [%r7+40];
	ld.shared.u32 	%r99, [%r10+640];
	mad.lo.s32 	%r100, %r99, %r98, %r97;
	ld.shared.u32 	%r101, [%r7+44];
	ld.shared.u32 	%r102, [%r10+704];
	mad.lo.s32 	%r103, %r102, %r101, %r100;
	ld.shared.u32 	%r104, [%r7+48];
	ld.shared.u32 	%r105, [%r10+768];
	mad.lo.s32 	%r106, %r105, %r104, %r103;
	ld.shared.u32 	%r107, [%r7+52];
	ld.shared.u32 	%r108, [%r10+832];
	mad.lo.s32 	%r109, %r108, %r107, %r106;
	ld.shared.u32 	%r110, [%r7+56];
	ld.shared.u32 	%r111, [%r10+896];
	mad.lo.s32 	%r112, %r111, %r110, %r109;
	ld.shared.u32 	%r113, [%r7+60];
	ld.shared.u32 	%r114, [%r10+960];
	mad.lo.s32 	%r235, %r114, %r113, %r112;
$L__BB0_8:
	bar.sync 	0;
	add.s32 	%r116, %r220, 16;
	setp.ge.s32 	%p6, %r116, %r6;
	mov.b32 	%r226, 0;
	@%p6 bra 	$L__BB0_10;
	ld.global.u32 	%r226, [%rd3+64];
$L__BB0_10:
	st.shared.u32 	[%r8], %r226;
	setp.ge.s32 	%p7, %r219, %r6;
	mov.b32 	%r227, 0;
	@%p7 bra 	$L__BB0_12;
	mul.wide.s32 	%rd10, %r219, 4;
	add.s64 	%rd11, %rd1, %rd10;
	ld.global.u32 	%r227, [%rd11];
$L__BB0_12:
	st.shared.u32 	[%r9], %r227;
	bar.sync 	0;
	@%p5 bra 	$L__BB0_14;
	ld.shared.u32 	%r118, [%r7];
	ld.shared.u32 	%r119, [%r10];
	mad.lo.s32 	%r120, %r119, %r118, %r235;
	ld.shared.u32 	%r121, [%r7+4];
	ld.shared.u32 	%r122, [%r10+64];
	mad.lo.s32 	%r123, %r122, %r121, %r120;
	ld.shared.u32 	%r124, [%r7+8];
	ld.shared.u32 	%r125, [%r10+128];
	mad.lo.s32 	%r126, %r125, %r124, %r123;
	ld.shared.u32 	%r127, [%r7+12];
	ld.shared.u32 	%r128, [%r10+192];
	mad.lo.s32 	%r129, %r128, %r127, %r126;
	ld.shared.u32 	%r130, [%r7+16];
	ld.shared.u32 	%r131, [%r10+256];
	mad.lo.s32 	%r132, %r131, %r130, %r129;
	ld.shared.u32 	%r133, [%r7+20];
	ld.shared.u32 	%r134, [%r10+320];
	mad.lo.s32 	%r135, %r134, %r133, %r132;
	ld.shared.u32 	%r136, [%r7+24];
	ld.shared.u32 	%r137, [%r10+384];
	mad.lo.s32 	%r138, %r137, %r136, %r135;
	ld.shared.u32 	%r139, [%r7+28];
	ld.shared.u32 	%r140, [%r10+448];
	mad.lo.s32 	%r141, %r140, %r139, %r138;
	ld.shared.u32 	%r142, [%r7+32];
	ld.shared.u32 	%r143, [%r10+512];
	mad.lo.s32 	%r144, %r143, %r142, %r141;
	ld.shared.u32 	%r145, [%r7+36];
	ld.shared.u32 	%r146, [%r10+576];
	mad.lo.s32 	%r147, %r146, %r145, %r144;
	ld.shared.u32 	%r148, [%r7+40];
	ld.shared.u32 	%r149, [%r10+640];
	mad.lo.s32 	%r150, %r149, %r148, %r147;
	ld.shared.u32 	%r151, [%r7+44];
	ld.shared.u32 	%r152, [%r10+704];
	mad.lo.s32 	%r153, %r152, %r151, %r150;
	ld.shared.u32 	%r154, [%r7+48];
	ld.shared.u32 	%r155, [%r10+768];
	mad.lo.s32 	%r156, %r155, %r154, %r153;
	ld.shared.u32 	%r157, [%r7+52];
	ld.shared.u32 	%r158, [%r10+832];
	mad.lo.s32 	%r159, %r158, %r157, %r156;
	ld.shared.u32 	%r160, [%r7+56];
	ld.shared.u32 	%r161, [%r10+896];
	mad.lo.s32 	%r162, %r161, %r160, %r159;
	ld.shared.u32 	%r163, [%r7+60];
	ld.shared.u32 	%r164, [%r10+960];
	mad.lo.s32 	%r235, %r164, %r163, %r162;
$L__BB0_14:
	bar.sync 	0;
	add.s32 	%r221, %r221, 2;
	add.s32 	%r220, %r220, 32;
	add.s32 	%r219, %r219, %r13;
	add.s32 	%r218, %r218, %r13;
	setp.ne.s32 	%p9, %r221, 0;
	@%p9 bra 	$L__BB0_2;
	shl.b32 	%r165, %r4, 4;
	and.b32  	%r230, %r165, -32;
$L__BB0_16:
	and.b32  	%r166, %r4, 1;
	setp.eq.b32 	%p10, %r166, 1;
	not.pred 	%p11, %p10;
	@%p11 bra 	$L__BB0_24;
	add.s32 	%r40, %r5, %r230;
	add.s32 	%r168, %r230, %r2;
	mad.lo.s32 	%r41, %r168, %r49, %r1;
	setp.ge.s32 	%p12, %r40, %r6;
	mov.b32 	%r232, 0;
	@%p12 bra 	$L__BB0_19;
	mul.wide.s32 	%rd12, %r40, 4;
	add.s64 	%rd13, %rd2, %rd12;
	ld.global.u32 	%r232, [%rd13];
$L__BB0_19:
	st.shared.u32 	[%r8], %r232;
	setp.ge.s32 	%p13, %r41, %r6;
	mov.b32 	%r233, 0;
	@%p13 bra 	$L__BB0_21;
	mul.wide.s32 	%rd14, %r41, 4;
	add.s64 	%rd15, %rd1, %rd14;
	ld.global.u32 	%r233, [%rd15];
$L__BB0_21:
	st.shared.u32 	[%r9], %r233;
	bar.sync 	0;
	not.pred 	%p14, %p1;
	@%p14 bra 	$L__BB0_23;
	ld.shared.u32 	%r170, [%r7];
	ld.shared.u32 	%r171, [%r10];
	mad.lo.s32 	%r172, %r171, %r170, %r235;
	ld.shared.u32 	%r173, [%r7+4];
	ld.shared.u32 	%r174, [%r10+64];
	mad.lo.s32 	%r175, %r174, %r173, %r172;
	ld.shared.u32 	%r176, [%r7+8];
	ld.shared.u32 	%r177, [%r10+128];
	mad.lo.s32 	%r178, %r177, %r176, %r175;
	ld.shared.u32 	%r179, [%r7+12];
	ld.shared.u32 	%r180, [%r10+192];
	mad.lo.s32 	%r181, %r180, %r179, %r178;
	ld.shared.u32 	%r182, [%r7+16];
	ld.shared.u32 	%r183, [%r10+256];
	mad.lo.s32 	%r184, %r183, %r182, %r181;
	ld.shared.u32 	%r185, [%r7+20];
	ld.shared.u32 	%r186, [%r10+320];
	mad.lo.s32 	%r187, %r186, %r185, %r184;
	ld.shared.u32 	%r188, [%r7+24];
	ld.shared.u32 	%r189, [%r10+384];
	mad.lo.s32 	%r190, %r189, %r188, %r187;
	ld.shared.u32 	%r191, [%r7+28];
	ld.shared.u32 	%r192, [%r10+448];
	mad.lo.s32 	%r193, %r192, %r191, %r190;
	ld.shared.u32 	%r194, [%r7+32];
	ld.shared.u32 	%r195, [%r10+512];
	mad.lo.s32 	%r196, %r195, %r194, %r193;
	ld.shared.u32 	%r197, [%r7+36];
	ld.shared.u32 	%r198, [%r10+576];
	mad.lo.s32 	%r199, %r198, %r197, %r196;
	ld.shared.u32 	%r200, [%r7+40];
	ld.shared.u32 	%r201, [%r10+640];
	mad.lo.s32 	%r202, %r201, %r200, %r199;
	ld.shared.u32 	%r203, [%r7+44];
	ld.shared.u32 	%r204, [%r10+704];
	mad.lo.s32 	%r205, %r204, %r203, %r202;
	ld.shared.u32 	%r206, [%r7+48];
	ld.shared.u32 	%r207, [%r10+768];
	mad.lo.s32 	%r208, %r207, %r206, %r205;
	ld.shared.u32 	%r209, [%r7+52];
	ld.shared.u32 	%r210, [%r10+832];
	mad.lo.s32 	%r211, %r210, %r209, %r208;
	ld.shared.u32 	%r212, [%r7+56];
	ld.shared.u32 	%r213, [%r10+896];
	mad.lo.s32 	%r214, %r213, %r212, %r211;
	ld.shared.u32 	%r215, [%r7+60];
	ld.shared.u32 	%r216, [%r10+960];
	mad.lo.s32 	%r235, %r216, %r215, %r214;
$L__BB0_23:
	bar.sync 	0;
$L__BB0_24:
	bar.sync 	0;
	not.pred 	%p15, %p1;
	@%p15 bra 	$L__BB0_26;
	add.s32 	%r217, %r3, %r1;
	cvta.to.global.u64 	%rd16, %rd4;
	mul.wide.s32 	%rd17, %r217, 4;
	add.s64 	%rd18, %rd16, %rd17;
	st.global.u32 	[%rd18], %r235;
$L__BB0_26:
	ret;

}


// ===== COMPILED SASS (sm_100) =====

	.target	sm_100

	.elftype	@"ET_EXEC"


//--------------------- .note.nv.tkinfo           --------------------------
	.section	.note.nv.tkinfo,"",@"SHT_NOTE"
	.sectionflags	@"SHF_NOTE_NV_TKINFO"
	.tkinfo
        /*0018*/ 	.word	0x00000002
        /*0030*/ 	.string	""
        /*0030*/ 	.string	"ptxas"
        /*0030*/ 	.string	"Cuda compilation tools, release 13.0, V13.0.88"
        /*0030*/ 	.string	"Build cuda_13.0.r13.0/compiler.36424714_0"
        /*0030*/ 	.string	"-arch sm_100 -m 64 "



//--------------------- .note.nv.cuinfo           --------------------------
	.section	.note.nv.cuinfo,"",@"SHT_NOTE"
	.sectionflags	@"SHF_NOTE_NV_CUINFO"
        /*0018*/ 	.short	0x0002
        /*001a*/ 	.short	0x0064
        /*001c*/ 	.short	0x0082
	.zero		2


//--------------------- .nv.info                  --------------------------
	.section	.nv.info,"",@"SHT_CUDA_INFO"
	.align	4


	//----- nvinfo : EIATTR_REGCOUNT
	.align		4
        /*0000*/ 	.byte	0x04, 0x2f
        /*0002*/ 	.short	(.L_1 - .L_0)
	.align		4
.L_0:
        /*0004*/ 	.word	index@(_Z11multiMatrixPiS_S_i)
        /*0008*/ 	.word	0x0000001f


	//----- nvinfo : EIATTR_FRAME_SIZE
	.align		4
.L_1:
        /*000c*/ 	.byte	0x04, 0x11
        /*000e*/ 	.short	(.L_3 - .L_2)
	.align		4
.L_2:
        /*0010*/ 	.word	index@(_Z11multiMatrixPiS_S_i)
        /*0014*/ 	.word	0x00000000


	//----- nvinfo : EIATTR_MIN_STACK_SIZE
	.align		4
.L_3:
        /*0018*/ 	.byte	0x04, 0x12
        /*001a*/ 	.short	(.L_5 - .L_4)
	.align		4
.L_4:
        /*001c*/ 	.word	index@(_Z11multiMatrixPiS_S_i)
        /*0020*/ 	.word	0x00000000
.L_5:


//--------------------- .nv.compat                --------------------------
	.section	.nv.compat,"",@"SHT_CUDA_COMPAT_INFO"
	.align	4
        /*0000*/ 	.byte	0x02, 0x09, 0x00, 0x00, 0x02, 0x02, 0x01, 0x00, 0x02, 0x05, 0x05, 0x00, 0x03, 0x07, 0x01, 0x01
        /*0010*/ 	.byte	0x02, 0x03, 0x00, 0x00, 0x02, 0x06, 0x01, 0x00, 0x04, 0x0b, 0x08, 0x00, 0x09, 0x00, 0x00, 0x00
        /*0020*/ 	.byte	0x00, 0x00, 0x00, 0x00


//--------------------- .nv.info._Z11multiMatrixPiS_S_i --------------------------
	.section	.nv.info._Z11multiMatrixPiS_S_i,"",@"SHT_CUDA_INFO"
	.sectionflags	@""
	.align	4


	//----- nvinfo : EIATTR_CUDA_API_VERSION
	.align		4
        /*0000*/ 	.byte	0x04, 0x37
        /*0002*/ 	.short	(.L_7 - .L_6)
.L_6:
        /*0004*/ 	.word	0x00000082


	//----- nvinfo : EIATTR_KPARAM_INFO
	.align		4
.L_7:
        /*0008*/ 	.byte	0x04, 0x17
        /*000a*/ 	.short	(.L_9 - .L_8)
.L_8:
        /*000c*/ 	.word	0x00000000
        /*0010*/ 	.short	0x0003
        /*0012*/ 	.short	0x0018
        /*0014*/ 	.byte	0x00, 0xf0, 0x11, 0x00


	//----- nvinfo : EIATTR_KPARAM_INFO
	.align		4
.L_9:
        /*0018*/ 	.byte	0x04, 0x17
        /*001a*/ 	.short	(.L_11 - .L_10)
.L_10:
        /*001c*/ 	.word	0x00000000
        /*0020*/ 	.short	0x0002
        /*0022*/ 	.short	0x0010
        /*0024*/ 	.byte	0x00, 0xf5, 0x21, 0x00


	//----- nvinfo : EIATTR_KPARAM_INFO
	.align		4
.L_11:
        /*0028*/ 	.byte	0x04, 0x17
        /*002a*/ 	.short	(.L_13 - .L_12)
.L_12:
        /*002c*/ 	.word	0x00000000
        /*0030*/ 	.short	0x0001
        /*0032*/ 	.short	0x0008
        /*0034*/ 	.byte	0x00, 0xf5, 0x21, 0x00


	//----- nvinfo : EIATTR_KPARAM_INFO
	.align		4
.L_13:
        /*0038*/ 	.byte	0x04, 0x17
        /*003a*/ 	.short	(.L_15 - .L_14)
.L_14:
        /*003c*/ 	.word	0x00000000
        /*0040*/ 	.short	0x0000
        /*0042*/ 	.short	0x0000
        /*0044*/ 	.byte	0x00, 0xf5, 0x21, 0x00


	//----- nvinfo : EIATTR_SPARSE_MMA_MASK
	.align		4
.L_15:
        /*0048*/ 	.byte	0x03, 0x50
        /*004a*/ 	.short	0x0000


	//----- nvinfo : EIATTR_MAXREG_COUNT
	.align		4
        /*004c*/ 	.byte	0x03, 0x1b
        /*004e*/ 	.short	0x00ff


	//----- nvinfo : EIATTR_NUM_BARRIERS
	.align		4
        /*0050*/ 	.byte	0x02, 0x4c
        /*0052*/ 	.byte	0x01
	.zero		1


	//----- nvinfo : EIATTR_MERCURY_ISA_VERSION
	.align		4
        /*0054*/ 	.byte	0x03, 0x5f
        /*0056*/ 	.short	0x0101


	//----- nvinfo : EIATTR_VRC_CTA_INIT_COUNT
	.align		4
        /*0058*/ 	.byte	0x02, 0x4a
	.zero		1
	.zero		1


	//----- nvinfo : EIATTR_EXIT_INSTR_OFFSETS
	.align		4
        /*005c*/ 	.byte	0x04, 0x1c
        /*005e*/ 	.short	(.L_17 - .L_16)


	//   ....[0]....
.L_16:
        /*0060*/ 	.word	0x00000d40


	//   ....[1]....
        /*0064*/ 	.word	0x00000d90


	//----- nvinfo : EIATTR_CRS_STACK_SIZE
	.align		4
.L_17:
        /*0068*/ 	.byte	0x04, 0x1e
        /*006a*/ 	.short	(.L_19 - .L_18)
.L_18:
        /*006c*/ 	.word	0x00000000


	//----- nvinfo : EIATTR_CBANK_PARAM_SIZE
	.align		4
.L_19:
        /*0070*/ 	.byte	0x03, 0x19
        /*0072*/ 	.short	0x001c


	//----- nvinfo : EIATTR_PARAM_CBANK
	.align		4
        /*0074*/ 	.byte	0x04, 0x0a
        /*0076*/ 	.short	(.L_21 - .L_20)
	.align		4
.L_20:
        /*0078*/ 	.word	index@(.nv.constant0._Z11multiMatrixPiS_S_i)
        /*007c*/ 	.short	0x0380
        /*007e*/ 	.short	0x001c


	//----- nvinfo : EIATTR_SW_WAR
	.align		4
.L_21:
        /*0080*/ 	.byte	0x04, 0x36
        /*0082*/ 	.short	(.L_23 - .L_22)
.L_22:
        /*0084*/ 	.word	0x00000008
.L_23:


//--------------------- .nv.callgraph             --------------------------
	.section	.nv.callgraph,"",@"SHT_CUDA_CALLGRAPH"
	.align	4
	.sectionentsize	8
	.align		4
        /*0000*/ 	.word	0x00000000
	.align		4
        /*0004*/ 	.word	0xffffffff
	.align		4
        /*0008*/ 	.word	0x00000000
	.align		4
        /*000c*/ 	.word	0xfffffffe
	.align		4
        /*0010*/ 	.word	0x00000000
	.align		4
        /*0014*/ 	.word	0xfffffffd
	.align		4
        /*0018*/ 	.word	0x00000000
	.align		4
        /*001c*/ 	.word	0xfffffffc


//--------------------- .text._Z11multiMatrixPiS_S_i --------------------------
	.section	.text._Z11multiMatrixPiS_S_i,"ax",@progbits
	.align	128
        .global         _Z11multiMatrixPiS_S_i
        .type           _Z11multiMatrixPiS_S_i,@function
        .size           _Z11multiMatrixPiS_S_i,(.L_x_10 - _Z11multiMatrixPiS_S_i)
        .other          _Z11multiMatrixPiS_S_i,@"STO_CUDA_ENTRY STV_DEFAULT"
_Z11multiMatrixPiS_S_i:
.text._Z11multiMatrixPiS_S_i:
[----:B------:R-:W-:Y:S01]  /*0000*/  LDC R1, c[0x0][0x37c] ;  /* 0x0000df00ff017b82 */ /* 0x000fe20000000800 */
[----:B------:R-:W0:Y:S07]  /*0010*/  S2R R19, SR_TID.X ;  /* 0x0000000000137919 */ /* 0x000e2e0000002100 */
[----:B------:R-:W1:Y:S01]  /*0020*/  S2UR UR5, SR_CgaCtaId ;  /* 0x00000000000579c3 */ /* 0x000e620000008800 */
[----:B------:R-:W0:Y:S01]  /*0030*/  LDCU UR7, c[0x0][0x360] ;  /* 0x00006c00ff0777ac */ /* 0x000e220008000800 */
[----:B------:R-:W-:Y:S01]  /*0040*/  HFMA2 R7, -RZ, RZ, 0, 0 ;  /* 0x00000000ff077431 */ /* 0x000fe200000001ff */
[----:B------:R-:W0:Y:S01]  /*0050*/  S2R R0, SR_CTAID.X ;  /* 0x0000000000007919 */ /* 0x000e220000002500 */
[----:B------:R-:W2:Y:S01]  /*0060*/  LDCU UR10, c[0x0][0x364] ;  /* 0x00006c80ff0a77ac */ /* 0x000ea20008000800 */
[----:B------:R-:W2:Y:S01]  /*0070*/  S2R R13, SR_TID.Y ;  /* 0x00000000000d7919 */ /* 0x000ea20000002200 */
[----:B------:R-:W3:Y:S01]  /*0080*/  LDCU UR6, c[0x0][0x370] ;  /* 0x00006e00ff0677ac */ /* 0x000ee20008000800 */
[----:B------:R-:W2:Y:S01]  /*0090*/  S2R R2, SR_CTAID.Y ;  /* 0x0000000000027919 */ /* 0x000ea20000002600 */
[----:B------:R-:W4:Y:S01]  /*00a0*/  LDCU UR11, c[0x0][0x398] ;  /* 0x00007300ff0b77ac */ /* 0x000f220008000800 */
[----:B------:R-:W-:Y:S01]  /*00b0*/  UMOV UR4, 0x400 ;  /* 0x0000040000047882 */ /* 0x000fe20000000000 */
[----:B------:R-:W0:Y:S01]  /*00c0*/  LDCU.64 UR8, c[0x0][0x358] ;  /* 0x00006b00ff0877ac */ /* 0x000e220008000a00 */
[----:B---3--:R-:W-:Y:S01]  /*00d0*/  UISETP.NE.AND UP0, UPT, UR6, 0x1, UPT ;  /* 0x000000010600788c */ /* 0x008fe2000bf05270 */
[----:B----4-:R-:W-:Y:S01]  /*00e0*/  MOV R22, UR11 ;  /* 0x0000000b00167c02 */ /* 0x010fe20008000f00 */
[----:B0-----:R-:W-:Y:S01]  /*00f0*/  IMAD R0, R0, UR7, R19 ;  /* 0x0000000700007c24 */ /* 0x001fe2000f8e0213 */
[----:B-1----:R-:W-:-:S03]  /*0100*/  ULEA UR7, UR5, UR4, 0x18 ;  /* 0x0000000405077291 */ /* 0x002fc6000f8ec0ff */
[----:B------:R-:W-:Y:S01]  /*0110*/  IMAD R20, R22, R22, RZ ;  /* 0x0000001616147224 */ /* 0x000fe200078e02ff */
[----:B------:R-:W-:-:S04]  /*0120*/  UIADD3 UR4, UPT, UPT, UR4, 0x400, URZ ;  /* 0x0000040004047890 */ /* 0x000fc8000fffe0ff */
[----:B------:R-:W-:Y:S01]  /*0130*/  ULEA UR4, UR5, UR4, 0x18 ;  /* 0x0000000405047291 */ /* 0x000fe2000f8ec0ff */
[----:B--2---:R-:W-:Y:S01]  /*0140*/  IMAD R3, R2, UR10, R13 ;  /* 0x0000000a02037c24 */ /* 0x004fe2000f8e020d */
[----:B------:R-:W-:-:S03]  /*0150*/  LEA R2, R13, UR7, 0x6 ;  /* 0x000000070d027c11 */ /* 0x000fc6000f8e30ff */
[-C--:B------:R-:W-:Y:S01]  /*0160*/  IMAD R21, R3, R22.reuse, R19 ;  /* 0x0000001603157224 */ /* 0x080fe200078e0213 */
[----:B------:R-:W-:Y:S02]  /*0170*/  VIMNMX R5, PT, PT, R0, R3, !PT ;  /* 0x0000000300057248 */ /* 0x000fe40007fe0100 */
[----:B------:R-:W-:Y:S01]  /*0180*/  LEA R16, R19, UR4, 0x2 ;  /* 0x0000000413107c11 */ /* 0x000fe2000f8e10ff */
[----:B------:R-:W-:Y:S01]  /*0190*/  UMOV UR4, URZ ;  /* 0x000000ff00047c82 */ /* 0x000fe20008000000 */
[----:B------:R-:W-:Y:S02]  /*01a0*/  ISETP.GE.AND P0, PT, R5, R22, PT ;  /* 0x000000160500720c */ /* 0x000fe40003f06270 */
[----:B------:R-:W-:Y:S02]  /*01b0*/  LEA R19, R19, R2, 0x2 ;  /* 0x0000000213137211 */ /* 0x000fe400078e10ff */
[----:B------:R-:W-:Y:S01]  /*01c0*/  LEA R18, R13, R16, 0x6 ;  /* 0x000000100d127211 */ /* 0x000fe200078e30ff */
[----:B------:R-:W-:Y:S08]  /*01d0*/  BRA.U !UP0, `(.L_x_0) ;  /* 0x0000000508e87547 */ /* 0x000ff0000b800000 */
[----:B------:R-:W0:Y:S01]  /*01e0*/  LDC R12, c[0x0][0x398] ;  /* 0x0000e600ff0c7b82 */ /* 0x000e220000000800 */
[C---:B------:R-:W-:Y:S01]  /*01f0*/  IADD3 R17, PT, PT, R13.reuse, 0x10, RZ ;  /* 0x000000100d117810 */ /* 0x040fe20007ffe0ff */
[----:B------:R-:W-:Y:S01]  /*0200*/  ULOP3.LUT UR4, UR6, 0xfffffffe, URZ, 0xc0, !UPT ;  /* 0xfffffffe06047892 */ /* 0x000fe2000f8ec0ff */
[-CC-:B------:R-:W-:Y:S01]  /*0210*/  IMAD R15, R13, R22.reuse, R0.reuse ;  /* 0x000000160d0f7224 */ /* 0x180fe200078e0200 */
[----:B------:R-:W-:Y:S02]  /*0220*/  MOV R7, RZ ;  /* 0x000000ff00077202 */ /* 0x000fe40000000f00 */
[----:B------:R-:W-:Y:S01]  /*0230*/  IMAD R17, R17, R22, R0 ;  /* 0x0000001611117224 */ /* 0x000fe200078e0200 */
[----:B------:R-:W-:Y:S01]  /*0240*/  MOV R14, R21 ;  /* 0x00000015000e7202 */ /* 0x000fe20000000f00 */
[----:B------:R-:W1:Y:S01]  /*0250*/  LDC.64 R24, c[0x0][0x380] ;  /* 0x0000e000ff187b82 */ /* 0x000e620000000a00 */
[----:B------:R-:W-:-:S12]  /*0260*/  UIADD3 UR4, UPT, UPT, -UR4, URZ, URZ ;  /* 0x000000ff04047290 */ /* 0x000fd8000fffe1ff */
.L_x_5:
[-C--:B------:R-:W-:Y:S01]  /*0270*/  ISETP.GE.AND P2, PT, R15, R20.reuse, PT ;  /* 0x000000140f00720c */ /* 0x080fe20003f46270 */
[----:B-1----:R-:W-:Y:S01]  /*0280*/  HFMA2 R6, -RZ, RZ, 0, 0 ;  /* 0x00000000ff067431 */ /* 0x002fe200000001ff */
[C---:B------:R-:W-:Y:S01]  /*0290*/  ISETP.GE.AND P1, PT, R14.reuse, R20, PT ;  /* 0x000000140e00720c */ /* 0x040fe20003f26270 */
[----:B-1----:R-:W-:Y:S01]  /*02a0*/  IMAD.WIDE R22, R14, 0x4, R24 ;  /* 0x000000040e167825 */ /* 0x002fe200078e0218 */
[----:B------:R-:W-:-:S09]  /*02b0*/  MOV R9, RZ ;  /* 0x000000ff00097202 */ /* 0x000fd20000000f00 */
[----:B------:R-:W1:Y:S02]  /*02c0*/  @!P2 LDC.64 R4, c[0x0][0x388] ;  /* 0x0000e200ff04ab82 */ /* 0x000e640000000a00 */
[----:B------:R-:W2:Y:S01]  /*02d0*/  @!P1 LDG.E R6, desc[UR8][R22.64] ;  /* 0x0000000816069981 */ /* 0x000ea2000c1e1900 */
[----:B-1----:R-:W-:-:S05]  /*02e0*/  @!P2 IMAD.WIDE R4, R15, 0x4, R4 ;  /* 0x000000040f04a825 */ /* 0x002fca00078e0204 */
[----:B------:R-:W3:Y:S01]  /*02f0*/  @!P2 LDG.E R9, desc[UR8][R4.64] ;  /* 0x000000080409a981 */ /* 0x000ee2000c1e1900 */
[----:B------:R-:W-:Y:S01]  /*0300*/  UIADD3 UR4, UPT, UPT, UR4, 0x2, URZ ;  /* 0x0000000204047890 */ /* 0x000fe2000fffe0ff */
[----:B------:R-:W-:Y:S03]  /*0310*/  BSSY.RECONVERGENT B0, `(.L_x_1) ;  /* 0x000002b000007945 */ /* 0x000fe60003800200 */
[----:B------:R-:W-:Y:S01]  /*0320*/  UISETP.NE.AND UP0, UPT, UR4, URZ, UPT ;  /* 0x000000ff0400728c */ /* 0x000fe2000bf05270 */
[----:B------:R-:W-:Y:S01]  /*0330*/  ISETP.GE.AND P2, PT, R17, R20, PT ;  /* 0x000000141100720c */ /* 0x000fe20003f46270 */
[----:B--2---:R1:W-:Y:S04]  /*0340*/  STS [R19], R6 ;  /* 0x0000000613007388 */ /* 0x0043e80000000800 */
[----:B---3--:R1:W-:Y:S01]  /*0350*/  STS [R18], R9 ;  /* 0x0000000912007388 */ /* 0x0083e20000000800 */
[----:B------:R-:W-:Y:S06]  /*0360*/  BAR.SYNC.DEFER_BLOCKING 0x0 ;  /* 0x0000000000007b1d */ /* 0x000fec0000010000 */
[----:B------:R-:W-:Y:S05]  /*0370*/  @P0 BRA `(.L_x_2) ;  /* 0x0000000000900947 */ /* 0x000fea0003800000 */
[----:B------:R-:W-:Y:S04]  /*0380*/  LDS R4, [R16] ;  /* 0x0000000010047984 */ /* 0x000fe80000000800 */
[----:B-1----:R-:W1:Y:S04]  /*0390*/  LDS.128 R8, [R2] ;  /* 0x0000000002087984 */ /* 0x002e680000000c00 */
[----:B------:R-:W2:Y:S04]  /*03a0*/  LDS R5, [R16+0x40] ;  /* 0x0000400010057984 */ /* 0x000ea80000000800 */
[----:B------:R-:W3:Y:S04]  /*03b0*/  LDS R6, [R16+0x80] ;  /* 0x0000800010067984 */ /* 0x000ee80000000800 */
[----:B------:R-:W4:Y:S01]  /*03c0*/  LDS R26, [R16+0xc0] ;  /* 0x0000c000101a7984 */ /* 0x000f220000000800 */
[----:B-1----:R-:W-:-:S03]  /*03d0*/  IMAD R4, R8, R4, R7 ;  /* 0x0000000408047224 */ /* 0x002fc600078e0207 */
[----:B------:R-:W-:Y:S01]  /*03e0*/  LDS R8, [R16+0x140] ;  /* 0x0001400010087984 */ /* 0x000fe20000000800 */
[----:B--2---:R-:W-:-:S03]  /*03f0*/  IMAD R5, R5, R9, R4 ;  /* 0x0000000905057224 */ /* 0x004fc600078e0204 */
[----:B------:R-:W-:Y:S01]  /*0400*/  LDS R9, [R16+0x100] ;  /* 0x0001000010097984 */ /* 0x000fe20000000800 */
[----:B---3--:R-:W-:-:S03]  /*0410*/  IMAD R10, R6, R10, R5 ;  /* 0x0000000a060a7224 */ /* 0x008fc600078e0205 */
[----:B------:R-:W1:Y:S01]  /*0420*/  LDS.128 R4, [R2+0x10] ;  /* 0x0000100002047984 */ /* 0x000e620000000c00 */
[----:B----4-:R-:W-:-:S03]  /*0430*/  IMAD R10, R26, R11, R10 ;  /* 0x0000000b1a0a7224 */ /* 0x010fc600078e020a */
[----:B------:R-:W2:Y:S04]  /*0440*/  LDS R11, [R16+0x180] ;  /* 0x00018000100b7984 */ /* 0x000ea80000000800 */
[----:B------:R-:W3:Y:S01]  /*0450*/  LDS R26, [R16+0x1c0] ;  /* 0x0001c000101a7984 */ /* 0x000ee20000000800 */
[----:B-1----:R-:W-:-:S04]  /*0460*/  IMAD R4, R4, R9, R10 ;  /* 0x0000000904047224 */ /* 0x002fc800078e020a */
[----:B------:R-:W-:Y:S02]  /*0470*/  IMAD R9, R8, R5, R4 ;  /* 0x0000000508097224 */ /* 0x000fe400078e0204 */
[----:B------:R-:W-:Y:S02]  /*0480*/  LDS R5, [R16+0x200] ;  /* 0x0002000010057984 */ /* 0x000fe40000000800 */
[----:B--2---:R-:W-:Y:S02]  /*0490*/  IMAD R6, R11, R6, R9 ;  /* 0x000000060b067224 */ /* 0x004fe400078e0209 */
[----:B------:R-:W1:Y:S02]  /*04a0*/  LDS.128 R8, [R2+0x20] ;  /* 0x0000200002087984 */ /* 0x000e640000000c00 */
[----:B---3--:R-:W-:Y:S02]  /*04b0*/  IMAD R6, R26, R7, R6 ;  /* 0x000000071a067224 */ /* 0x008fe400078e0206 */
        /* <DEDUP_REMOVED lines=13> */
[----:B------:R-:W-:-:S04]  /*0590*/  IMAD R5, R8, R5, R4 ;  /* 0x0000000508057224 */ /* 0x000fc800078e0204 */
[----:B--2---:R-:W-:-:S04]  /*05a0*/  IMAD R6, R11, R6, R5 ;  /* 0x000000060b067224 */ /* 0x004fc800078e0205 */
[----:B---3--:R-:W-:-:S07]  /*05b0*/  IMAD R7, R26, R7, R6 ;  /* 0x000000071a077224 */ /* 0x008fce00078e0206 */
.L_x_2:
[----:B------:R-:W-:Y:S05]  /*05c0*/  BSYNC.RECONVERGENT B0 ;  /* 0x0000000000007941 */ /* 0x000fea0003800200 */
.L_x_1:
[----:B------:R-:W2:Y:S01]  /*05d0*/  @!P2 LDC.64 R4, c[0x0][0x388] ;  /* 0x0000e200ff04ab82 */ /* 0x000ea20000000a00 */
[----:B-1----:R-:W-:Y:S01]  /*05e0*/  IADD3 R9, PT, PT, R14, 0x10, RZ ;  /* 0x000000100e097810 */ /* 0x002fe20007ffe0ff */
[----:B------:R-:W-:-:S06]  /*05f0*/  HFMA2 R6, -RZ, RZ, 0, 0 ;  /* 0x00000000ff067431 */ /* 0x000fcc00000001ff */
[----:B------:R-:W-:Y:S01]  /*0600*/  BAR.SYNC.DEFER_BLOCKING 0x0 ;  /* 0x0000000000007b1d */ /* 0x000fe20000010000 */
[----:B------:R-:W-:Y:S02]  /*0610*/  ISETP.GE.AND P1, PT, R9, R20, PT ;  /* 0x000000140900720c */ /* 0x000fe40003f26270 */
[----:B------:R-:W-:Y:S01]  /*0620*/  MOV R9, RZ ;  /* 0x000000ff00097202 */ /* 0x000fe20000000f00 */
[----:B--2---:R-:W-:-:S10]  /*0630*/  @!P2 IMAD.WIDE R4, R17, 0x4, R4 ;  /* 0x000000041104a825 */ /* 0x004fd400078e0204 */
[----:B------:R-:W2:Y:S04]  /*0640*/  @!P1 LDG.E R6, desc[UR8][R22.64+0x40] ;  /* 0x0000400816069981 */ /* 0x000ea8000c1e1900 */
[----:B------:R-:W3:Y:S01]  /*0650*/  @!P2 LDG.E R9, desc[UR8][R4.64] ;  /* 0x000000080409a981 */ /* 0x000ee2000c1e1900 */
[----:B------:R-:W-:Y:S03]  /*0660*/  BSSY.RECONVERGENT B0, `(.L_x_3) ;  /* 0x0000029000007945 */ /* 0x000fe60003800200 */
        /* <DEDUP_REMOVED lines=8> */
[----:B------:R-:W-:Y:S04]  /*06f0*/  LDS R26, [R16+0x100] ;  /* 0x00010000101a7984 */ /* 0x000fe80000000800 */
[----:B------:R-:W-:Y:S01]  /*0700*/  LDS R22, [R16+0x140] ;  /* 0x0001400010167984 */ /* 0x000fe20000000800 */
[----:B-1----:R-:W-:-:S03]  /*0710*/  IMAD R4, R8, R4, R7 ;  /* 0x0000000408047224 */ /* 0x002fc600078e0207 */
[----:B------:R-:W1:Y:S01]  /*0720*/  LDS R8, [R16+0xc0] ;  /* 0x0000c00010087984 */ /* 0x000e620000000800 */
[----:B--2---:R-:W-:-:S03]  /*0730*/  IMAD R9, R5, R9, R4 ;  /* 0x0000000905097224 */ /* 0x004fc600078e0204 */
[----:B------:R-:W2:Y:S01]  /*0740*/  LDS.128 R4, [R2+0x10] ;  /* 0x0000100002047984 */ /* 0x000ea20000000c00 */
[----:B---3--:R-:W-:-:S03]  /*0750*/  IMAD R9, R23, R10, R9 ;  /* 0x0000000a17097224 */ /* 0x008fc600078e0209 */
[----:B------:R-:W3:Y:S01]  /*0760*/  LDS R23, [R16+0x180] ;  /* 0x0001800010177984 */ /* 0x000ee20000000800 */
[----:B-1----:R-:W-:-:S04]  /*0770*/  IMAD R9, R8, R11, R9 ;  /* 0x0000000b08097224 */ /* 0x002fc800078e0209 */
[----:B--2---:R-:W-:Y:S02]  /*0780*/  IMAD R9, R4, R26, R9 ;  /* 0x0000001a04097224 */ /* 0x004fe400078e0209 */
[----:B------:R-:W1:Y:S02]  /*0790*/  LDS R4, [R16+0x1c0] ;  /* 0x0001c00010047984 */ /* 0x000e640000000800 */
[----:B------:R-:W-:Y:S02]  /*07a0*/  IMAD R5, R22, R5, R9 ;  /* 0x0000000516057224 */ /* 0x000fe400078e0209 */
[----:B------:R-:W-:Y:S02]  /*07b0*/  LDS R26, [R16+0x200] ;  /* 0x00020000101a7984 */ /* 0x000fe40000000800 */
[----:B---3--:R-:W-:Y:S02]  /*07c0*/  IMAD R5, R23, R6, R5 ;  /* 0x0000000617057224 */ /* 0x008fe400078e0205 */
[----:B------:R-:W2:Y:S04]  /*07d0*/  LDS.128 R8, [R2+0x20] ;  /* 0x0000200002087984 */ /* 0x000ea80000000c00 */
[----:B------:R-:W3:Y:S04]  /*07e0*/  LDS R22, [R16+0x240] ;  /* 0x0002400010167984 */ /* 0x000ee80000000800 */
[----:B------:R-:W4:Y:S01]  /*07f0*/  LDS R23, [R16+0x280] ;  /* 0x0002800010177984 */ /* 0x000f220000000800 */
[----:B-1----:R-:W-:-:S04]  /*0800*/  IMAD R5, R4, R7, R5 ;  /* 0x0000000704057224 */ /* 0x002fc800078e0205 */
[----:B--2---:R-:W-:Y:S02]  /*0810*/  IMAD R5, R8, R26, R5 ;  /* 0x0000001a08057224 */ /* 0x004fe400078e0205 */
[----:B------:R-:W1:Y:S02]  /*0820*/  LDS R8, [R16+0x2c0] ;  /* 0x0002c00010087984 */ /* 0x000e640000000800 */
[----:B---3--:R-:W-:Y:S02]  /*0830*/  IMAD R22, R22, R9, R5 ;  /* 0x0000000916167224 */ /* 0x008fe400078e0205 */
[----:B------:R-:W-:Y:S02]  /*0840*/  LDS R9, [R16+0x300] ;  /* 0x0003000010097984 */ /* 0x000fe40000000800 */
[----:B----4-:R-:W-:Y:S02]  /*0850*/  IMAD R22, R23, R10, R22 ;  /* 0x0000000a17167224 */ /* 0x010fe400078e0216 */
[----:B------:R-:W2:Y:S04]  /*0860*/  LDS.128 R4, [R2+0x30] ;  /* 0x0000300002047984 */ /* 0x000ea80000000c00 */
[----:B------:R-:W3:Y:S04]  /*0870*/  LDS R23, [R16+0x340] ;  /* 0x0003400010177984 */ /* 0x000ee80000000800 */
[----:B------:R-:W4:Y:S04]  /*0880*/  LDS R26, [R16+0x380] ;  /* 0x00038000101a7984 */ /* 0x000f280000000800 */
[----:B------:R-:W5:Y:S01]  /*0890*/  LDS R10, [R16+0x3c0] ;  /* 0x0003c000100a7984 */ /* 0x000f620000000800 */
[----:B-1----:R-:W-:-:S04]  /*08a0*/  IMAD R8, R8, R11, R22 ;  /* 0x0000000b08087224 */ /* 0x002fc800078e0216 */
[----:B--2---:R-:W-:-:S04]  /*08b0*/  IMAD R4, R4, R9, R8 ;  /* 0x0000000904047224 */ /* 0x004fc800078e0208 */
[----:B---3--:R-:W-:-:S04]  /*08c0*/  IMAD R5, R23, R5, R4 ;  /* 0x0000000517057224 */ /* 0x008fc800078e0204 */
[----:B----4-:R-:W-:-:S04]  /*08d0*/  IMAD R5, R26, R6, R5 ;  /* 0x000000061a057224 */ /* 0x010fc800078e0205 */
[----:B-----5:R-:W-:-:S07]  /*08e0*/  IMAD R7, R10, R7, R5 ;  /* 0x000000070a077224 */ /* 0x020fce00078e0205 */
.L_x_4:
[----:B------:R-:W-:Y:S05]  /*08f0*/  BSYNC.RECONVERGENT B0 ;  /* 0x0000000000007941 */ /* 0x000fea0003800200 */
.L_x_3:
[----:B------:R-:W-:Y:S01]  /*0900*/  BAR.SYNC.DEFER_BLOCKING 0x0 ;  /* 0x0000000000007b1d */ /* 0x000fe20000010000 */
[----:B0-----:R-:W-:Y:S02]  /*0910*/  MOV R22, R12 ;  /* 0x0000000c00167202 */ /* 0x001fe40000000f00 */
[----:B------:R-:W-:Y:S02]  /*0920*/  IADD3 R14, PT, PT, R14, 0x20, RZ ;  /* 0x000000200e0e7810 */ /* 0x000fe40007ffe0ff */
[C---:B------:R-:W-:Y:S02]  /*0930*/  LEA R17, R22.reuse, R17, 0x5 ;  /* 0x0000001116117211 */ /* 0x040fe400078e28ff */
[----:B------:R-:W-:Y:S01]  /*0940*/  LEA R15, R22, R15, 0x5 ;  /* 0x0000000f160f7211 */ /* 0x000fe200078e28ff */
[----:B------:R-:W-:Y:S06]  /*0950*/  BRA.U UP0, `(.L_x_5) ;  /* 0xfffffff900447547 */ /* 0x000fec000b83ffff */
[----:B------:R-:W-:-:S04]  /*0960*/  USHF.L.U32 UR4, UR6, 0x4, URZ ;  /* 0x0000000406047899 */ /* 0x000fc800080006ff */
[----:B------:R-:W-:-:S12]  /*0970*/  ULOP3.LUT UR4, UR4, 0xffffffe0, URZ, 0xc0, !UPT ;  /* 0xffffffe004047892 */ /* 0x000fd8000f8ec0ff */
.L_x_0:
[----:B------:R-:W-:Y:S01]  /*0980*/  ULOP3.LUT UR5, UR6, 0x1, URZ, 0xc0, !UPT ;  /* 0x0000000106057892 */ /* 0x000fe2000f8ec0ff */
[----:B------:R-:W-:-:S03]  /*0990*/  MOV R15, R7 ;  /* 0x00000007000f7202 */ /* 0x000fc60000000f00 */
[----:B------:R-:W-:-:S09]  /*09a0*/  UISETP.NE.U32.AND UP0, UPT, UR5, 0x1, UPT ;  /* 0x000000010500788c */ /* 0x000fd2000bf05070 */
[----:B------:R-:W-:Y:S05]  /*09b0*/  BRA.U UP0, `(.L_x_6) ;  /* 0x0000000100dc7547 */ /* 0x000fea000b800000 */
[----:B------:R-:W-:Y:S02]  /*09c0*/  IADD3 R13, PT, PT, R13, UR4, RZ ;  /* 0x000000040d0d7c10 */ /* 0x000fe4000fffe0ff */
[----:B-1----:R-:W-:Y:S02]  /*09d0*/  CS2R R8, SRZ ;  /* 0x0000000000087805 */ /* 0x002fe4000001ff00 */
[----:B------:R-:W-:Y:S01]  /*09e0*/  IADD3 R21, PT, PT, R21, UR4, RZ ;  /* 0x0000000415157c10 */ /* 0x000fe2000fffe0ff */
[----:B------:R-:W-:-:S03]  /*09f0*/  IMAD R13, R13, R22, R0 ;  /* 0x000000160d0d7224 */ /* 0x000fc600078e0200 */
[-C--:B------:R-:W-:Y:S02]  /*0a00*/  ISETP.GE.AND P1, PT, R21, R20.reuse, PT ;  /* 0x000000141500720c */ /* 0x080fe40003f26270 */
[----:B------:R-:W-:-:S11]  /*0a10*/  ISETP.GE.AND P2, PT, R13, R20, PT ;  /* 0x000000140d00720c */ /* 0x000fd60003f46270 */
[----:B------:R-:W0:Y:S08]  /*0a20*/  @!P1 LDC.64 R4, c[0x0][0x380] ;  /* 0x0000e000ff049b82 */ /* 0x000e300000000a00 */
[----:B------:R-:W1:Y:S01]  /*0a30*/  @!P2 LDC.64 R6, c[0x0][0x388] ;  /* 0x0000e200ff06ab82 */ /* 0x000e620000000a00 */
[----:B0-----:R-:W-:-:S05]  /*0a40*/  @!P1 IMAD.WIDE R4, R21, 0x4, R4 ;  /* 0x0000000415049825 */ /* 0x001fca00078e0204 */
[----:B------:R-:W2:Y:S01]  /*0a50*/  @!P1 LDG.E R8, desc[UR8][R4.64] ;  /* 0x0000000804089981 */ /* 0x000ea2000c1e1900 */
[----:B-1----:R-:W-:-:S05]  /*0a60*/  @!P2 IMAD.WIDE R6, R13, 0x4, R6 ;  /* 0x000000040d06a825 */ /* 0x002fca00078e0206 */
[----:B------:R-:W3:Y:S01]  /*0a70*/  @!P2 LDG.E R9, desc[UR8][R6.64] ;  /* 0x000000080609a981 */ /* 0x000ee2000c1e1900 */
[----:B------:R-:W-:Y:S03]  /*0a80*/  BSSY.RECONVERGENT B0, `(.L_x_7) ;  /* 0x0000029000007945 */ /* 0x000fe60003800200 */
[----:B--2---:R0:W-:Y:S04]  /*0a90*/  STS [R19], R8 ;  /* 0x0000000813007388 */ /* 0x0041e80000000800 */
[----:B---3--:R0:W-:Y:S01]  /*0aa0*/  STS [R18], R9 ;  /* 0x0000000912007388 */ /* 0x0081e20000000800 */
[----:B------:R-:W-:Y:S06]  /*0ab0*/  BAR.SYNC.DEFER_BLOCKING 0x0 ;  /* 0x0000000000007b1d */ /* 0x000fec0000010000 */
[----:B------:R-:W-:Y:S05]  /*0ac0*/  @P0 BRA `(.L_x_8) ;  /* 0x0000000000900947 */ /* 0x000fea0003800000 */
[----:B------:R-:W-:Y:S04]  /*0ad0*/  LDS R12, [R16] ;  /* 0x00000000100c7984 */ /* 0x000fe80000000800 */
[----:B------:R-:W1:Y:S04]  /*0ae0*/  LDS.128 R4, [R2] ;  /* 0x0000000002047984 */ /* 0x000e680000000c00 */
[----:B------:R-:W2:Y:S04]  /*0af0*/  LDS R23, [R16+0x40] ;  /* 0x0000400010177984 */ /* 0x000ea80000000800 */
[----:B------:R-:W3:Y:S04]  /*0b00*/  LDS R25, [R16+0x80] ;  /* 0x0000800010197984 */ /* 0x000ee80000000800 */
[----:B------:R-:W4:Y:S04]  /*0b10*/  LDS R28, [R16+0xc0] ;  /* 0x0000c000101c7984 */ /* 0x000f280000000800 */
[----:B------:R-:W-:Y:S04]  /*0b20*/  LDS R17, [R16+0x100] ;  /* 0x0001000010117984 */ /* 0x000fe80000000800 */
[----:B0-----:R-:W0:Y:S04]  /*0b30*/  LDS.128 R8, [R2+0x10] ;  /* 0x0000100002087984 */ /* 0x001e280000000c00 */
[----:B------:R-:W5:Y:S04]  /*0b40*/  LDS R18, [R16+0x140] ;  /* 0x0001400010127984 */ /* 0x000f680000000800 */
[----:B------:R-:W5:Y:S04]  /*0b50*/  LDS R19, [R16+0x180] ;  /* 0x0001800010137984 */ /* 0x000f680000000800 */
[----:B------:R-:W5:Y:S04]  /*0b60*/  LDS R20, [R16+0x1c0] ;  /* 0x0001c00010147984 */ /* 0x000f680000000800 */
[----:B------:R-:W-:Y:S01]  /*0b70*/  LDS R21, [R16+0x200] ;  /* 0x0002000010157984 */ /* 0x000fe20000000800 */
[----:B-1----:R-:W-:-:S03]  /*0b80*/  IMAD R4, R4, R12, R15 ;  /* 0x0000000c04047224 */ /* 0x002fc600078e020f */
[----:B------:R-:W-:Y:S01]  /*0b90*/  LDS R24, [R16+0x240] ;  /* 0x0002400010187984 */ /* 0x000fe20000000800 */
[----:B--2---:R-:W-:-:S03]  /*0ba0*/  IMAD R4, R23, R5, R4 ;  /* 0x0000000517047224 */ /* 0x004fc600078e0204 */
[----:B------:R-:W1:Y:S01]  /*0bb0*/  LDS.128 R12, [R2+0x20] ;  /* 0x00002000020c7984 */ /* 0x000e620000000c00 */
[----:B---3--:R-:W-:-:S03]  /*0bc0*/  IMAD R4, R25, R6, R4 ;  /* 0x0000000619047224 */ /* 0x008fc600078e0204 */
[----:B------:R-:W2:Y:S01]  /*0bd0*/  LDS R23, [R16+0x280] ;  /* 0x0002800010177984 */ /* 0x000ea20000000800 */
[----:B----4-:R-:W-:-:S03]  /*0be0*/  IMAD R28, R28, R7, R4 ;  /* 0x000000071c1c7224 */ /* 0x010fc600078e0204 */
[----:B------:R-:W3:Y:S04]  /*0bf0*/  LDS R26, [R16+0x2c0] ;  /* 0x0002c000101a7984 */ /* 0x000ee80000000800 */
[----:B------:R-:W-:Y:S01]  /*0c00*/  LDS R25, [R16+0x300] ;  /* 0x0003000010197984 */ /* 0x000fe20000000800 */
[----:B0-----:R-:W-:-:S03]  /*0c10*/  IMAD R17, R8, R17, R28 ;  /* 0x0000001108117224 */ /* 0x001fc600078e021c */
[----:B------:R-:W0:Y:S01]  /*0c20*/  LDS.128 R4, [R2+0x30] ;  /* 0x0000300002047984 */ /* 0x000e220000000c00 */
[----:B-----5:R-:W-:-:S03]  /*0c30*/  IMAD R17, R18, R9, R17 ;  /* 0x0000000912117224 */ /* 0x020fc600078e0211 */
[----:B------:R-:W4:Y:S01]  /*0c40*/  LDS R8, [R16+0x340] ;  /* 0x0003400010087984 */ /* 0x000f220000000800 */
[----:B------:R-:W-:-:S03]  /*0c50*/  IMAD R10, R19, R10, R17 ;  /* 0x0000000a130a7224 */ /* 0x000fc600078e0211 */
[----:B------:R-:W5:Y:S01]  /*0c60*/  LDS R9, [R16+0x380] ;  /* 0x0003800010097984 */ /* 0x000f620000000800 */
[----:B------:R-:W-:-:S03]  /*0c70*/  IMAD R10, R20, R11, R10 ;  /* 0x0000000b140a7224 */ /* 0x000fc600078e020a */
[----:B------:R-:W5:Y:S01]  /*0c80*/  LDS R18, [R16+0x3c0] ;  /* 0x0003c00010127984 */ /* 0x000f620000000800 */
[----:B-1----:R-:W-:-:S04]  /*0c90*/  IMAD R10, R12, R21, R10 ;  /* 0x000000150c0a7224 */ /* 0x002fc800078e020a */
[----:B------:R-:W-:-:S04]  /*0ca0*/  IMAD R10, R24, R13, R10 ;  /* 0x0000000d180a7224 */ /* 0x000fc800078e020a */
[----:B--2---:R-:W-:-:S04]  /*0cb0*/  IMAD R10, R23, R14, R10 ;  /* 0x0000000e170a7224 */ /* 0x004fc800078e020a */
[----:B---3--:R-:W-:-:S04]  /*0cc0*/  IMAD R10, R26, R15, R10 ;  /* 0x0000000f1a0a7224 */ /* 0x008fc800078e020a */
[----:B0-----:R-:W-:-:S04]  /*0cd0*/  IMAD R4, R4, R25, R10 ;  /* 0x0000001904047224 */ /* 0x001fc800078e020a */
[----:B----4-:R-:W-:-:S04]  /*0ce0*/  IMAD R4, R8, R5, R4 ;  /* 0x0000000508047224 */ /* 0x010fc800078e0204 */
[----:B-----5:R-:W-:-:S04]  /*0cf0*/  IMAD R4, R9, R6, R4 ;  /* 0x0000000609047224 */ /* 0x020fc800078e0204 */
[----:B------:R-:W-:-:S07]  /*0d00*/  IMAD R15, R18, R7, R4 ;  /* 0x00000007120f7224 */ /* 0x000fce00078e0204 */
.L_x_8:
[----:B------:R-:W-:Y:S05]  /*0d10*/  BSYNC.RECONVERGENT B0 ;  /* 0x0000000000007941 */ /* 0x000fea0003800200 */
.L_x_7:
[----:B------:R-:W-:Y:S06]  /*0d20*/  BAR.SYNC.DEFER_BLOCKING 0x0 ;  /* 0x0000000000007b1d */ /* 0x000fec0000010000 */
.L_x_6:
[----:B------:R-:W-:Y:S06]  /*0d30*/  BAR.SYNC.DEFER_BLOCKING 0x0 ;  /* 0x0000000000007b1d */ /* 0x000fec0000010000 */
[----:B------:R-:W-:Y:S05]  /*0d40*/  @P0 EXIT ;  /* 0x000000000000094d */ /* 0x000fea0003800000 */
[----:B------:R-:W2:Y:S01]  /*0d50*/  LDC.64 R4, c[0x0][0x390] ;  /* 0x0000e400ff047b82 */ /* 0x000ea20000000a00 */
[----:B------:R-:W-:-:S04]  /*0d60*/  IMAD R3, R3, R22, R0 ;  /* 0x0000001603037224 */ /* 0x000fc800078e0200 */
[----:B--2---:R-:W-:-:S05]  /*0d70*/  IMAD.WIDE R2, R3, 0x4, R4 ;  /* 0x0000000403027825 */ /* 0x004fca00078e0204 */
[----:B------:R-:W-:Y:S01]  /*0d80*/  STG.E desc[UR8][R2.64], R15 ;  /* 0x0000000f02007986 */ /* 0x000fe2000c101908 */
[----:B------:R-:W-:Y:S05]  /*0d90*/  EXIT ;  /* 0x000000000000794d */ /* 0x000fea0003800000 */
.L_x_9:
[----:B------:R-:W-:-:S00]  /*0da0*/  BRA `(.L_x_9) ;  /* 0xfffffffc00fc7947 */ /* 0x000fc0000383ffff */
[----:B------:R-:W-:-:S00]  /*0db0*/  NOP ;  /* 0x0000000000007918 */ /* 0x000fc00000000000 */
        /* <DEDUP_REMOVED lines=12> */
.L_x_10:


//--------------------- .nv.shared._Z11multiMatrixPiS_S_i --------------------------
	.section	.nv.shared._Z11multiMatrixPiS_S_i,"aw",@nobits
	.sectionflags	@""
	.align	4
.nv.shared._Z11multiMatrixPiS_S_i:
	.zero		3072


//--------------------- .nv.shared.reserved.0     --------------------------
	.section	.nv.shared.reserved.0,"aw",@nobits
	.weak		__nv_reservedSMEM_offset_0_alias
	.size		__nv_reservedSMEM_offset_0_alias, 0, 64
	.other		__nv_reservedSMEM_offset_0_alias,@"STO_CUDA_RESERVED_SHARED STV_DEFAULT"
__nv_reservedSMEM_offset_0_alias:
	.zero		0
	.zero		64


//--------------------- .nv.constant0._Z11multiMatrixPiS_S_i --------------------------
	.section	.nv.constant0._Z11multiMatrixPiS_S_i,"a",@progbits
	.sectionflags	@""
	.align	4
.nv.constant0._Z11multiMatrixPiS_S_i:
	.zero		924


//--------------------- SYMBOLS --------------------------

	.type		.nv.reservedSmem.offset0,@object
	.size		.nv.reservedSmem.offset0,0x4
	.type		.nv.reservedSmem.cap,@object
	.size		.nv.reservedSmem.cap,0x4
